//
// Generated by NVIDIA NVVM Compiler
//
// Compiler Build ID: CL-36424714
// Cuda compilation tools, release 13.0, V13.0.88
// Based on NVVM 20.0.0
//

.version 9.0
.target sm_100
.address_size 64

	// .globl	_Z19prescanArray_kernelPfS_S_i
// _ZZ19prescanArray_kernelPfS_S_iE10scan_array has been demoted

.visible .entry _Z19prescanArray_kernelPfS_S_i(
	.param .u64 .ptr .align 1 _Z19prescanArray_kernelPfS_S_i_param_0,
	.param .u64 .ptr .align 1 _Z19prescanArray_kernelPfS_S_i_param_1,
	.param .u64 .ptr .align 1 _Z19prescanArray_kernelPfS_S_i_param_2,
	.param .u32 _Z19prescanArray_kernelPfS_S_i_param_3
)
{
	.reg .pred 	%p<27>;
	.reg .b32 	%r<137>;
	.reg .b32 	%f<60>;
	.reg .b64 	%rd<20>;
	// demoted variable
	.shared .align 4 .b8 _ZZ19prescanArray_kernelPfS_S_iE10scan_array[4096];
	ld.param.u64 	%rd5, [_Z19prescanArray_kernelPfS_S_i_param_1];
	ld.param.u32 	%r49, [_Z19prescanArray_kernelPfS_S_i_param_3];
	cvta.to.global.u64 	%rd1, %rd5;
	mov.u32 	%r1, %tid.x;
	mov.u32 	%r2, %ctaid.x;
	shl.b32 	%r50, %r2, 9;
	shr.u32 	%r51, %r1, 4;
	add.s32 	%r3, %r50, %r1;
	setp.ge.u32 	%p1, %r3, %r49;
	add.s32 	%r52, %r51, %r1;
	shl.b32 	%r53, %r52, 2;
	mov.u32 	%r54, _ZZ19prescanArray_kernelPfS_S_iE10scan_array;
	add.s32 	%r4, %r54, %r53;
	@%p1 bra 	$L__BB0_2;
	mul.wide.u32 	%rd6, %r3, 4;
	add.s64 	%rd7, %rd1, %rd6;
	ld.global.f32 	%f1, [%rd7];
	st.shared.f32 	[%r4], %f1;
	bra.uni 	$L__BB0_3;
$L__BB0_2:
	mov.b32 	%r55, 0;
	st.shared.u32 	[%r4], %r55;
$L__BB0_3:
	add.s32 	%r5, %r3, 256;
	setp.ge.u32 	%p2, %r5, %r49;
	add.s32 	%r56, %r1, 256;
	shr.u32 	%r57, %r56, 4;
	add.s32 	%r58, %r57, %r1;
	shl.b32 	%r59, %r58, 2;
	add.s32 	%r6, %r54, %r59;
	@%p2 bra 	$L__BB0_5;
	mul.wide.u32 	%rd8, %r5, 4;
	add.s64 	%rd9, %rd1, %rd8;
	ld.global.f32 	%f2, [%rd9];
	st.shared.f32 	[%r6+1024], %f2;
	bra.uni 	$L__BB0_6;
$L__BB0_5:
	mov.b32 	%r61, 0;
	st.shared.u32 	[%r6+1024], %r61;
$L__BB0_6:
	bar.sync 	0;
	shl.b32 	%r62, %r1, 1;
	add.s32 	%r7, %r62, 2;
	shr.u32 	%r63, %r62, 4;
	add.s32 	%r64, %r63, %r62;
	add.s32 	%r8, %r64, 1;
	shr.u32 	%r65, %r1, 3;
	add.s32 	%r66, %r65, %r62;
	setp.gt.u32 	%p3, %r8, 1023;
	shl.b32 	%r67, %r66, 2;
	add.s32 	%r9, %r54, %r67;
	shl.b32 	%r69, %r64, 2;
	add.s32 	%r10, %r54, %r69;
	@%p3 bra 	$L__BB0_8;
	ld.shared.f32 	%f3, [%r9];
	ld.shared.f32 	%f4, [%r10+4];
	add.f32 	%f5, %f3, %f4;
	st.shared.f32 	[%r10+4], %f5;
$L__BB0_8:
	bar.sync 	0;
	shl.b32 	%r11, %r7, 1;
	add.s32 	%r12, %r11, -1;
	add.s32 	%r70, %r11, -3;
	shr.u32 	%r71, %r12, 4;
	add.s32 	%r13, %r71, %r12;
	add.s32 	%r72, %r71, %r11;
	shr.u32 	%r73, %r70, 4;
	add.s32 	%r74, %r73, %r11;
	setp.gt.u32 	%p4, %r13, 1023;
	shl.b32 	%r75, %r74, 2;
	add.s32 	%r14, %r54, %r75;
	shl.b32 	%r77, %r72, 2;
	add.s32 	%r15, %r54, %r77;
	@%p4 bra 	$L__BB0_10;
	ld.shared.f32 	%f6, [%r14+-12];
	ld.shared.f32 	%f7, [%r15+-4];
	add.f32 	%f8, %f6, %f7;
	st.shared.f32 	[%r15+-4], %f8;
$L__BB0_10:
	bar.sync 	0;
	shl.b32 	%r16, %r7, 2;
	add.s32 	%r17, %r12, %r11;
	add.s32 	%r78, %r17, -4;
	shr.u32 	%r79, %r17, 4;
	add.s32 	%r18, %r79, %r17;
	shl.b32 	%r80, %r18, 2;
	shr.u32 	%r81, %r78, 4;
	add.s32 	%r82, %r81, %r16;
	setp.gt.u32 	%p5, %r18, 1023;
	shl.b32 	%r83, %r82, 2;
	add.s32 	%r19, %r54, %r83;
	add.s32 	%r85, %r80, %r54;
	add.s32 	%r20, %r85, 4;
	@%p5 bra 	$L__BB0_12;
	ld.shared.f32 	%f9, [%r19+-20];
	ld.shared.f32 	%f10, [%r20+-4];
	add.f32 	%f11, %f9, %f10;
	st.shared.f32 	[%r20+-4], %f11;
$L__BB0_12:
	bar.sync 	0;
	shl.b32 	%r21, %r7, 3;
	add.s32 	%r22, %r17, %r16;
	add.s32 	%r86, %r22, -8;
	shr.u32 	%r87, %r22, 4;
	add.s32 	%r23, %r87, %r22;
	shl.b32 	%r88, %r23, 2;
	shr.u32 	%r89, %r86, 4;
	add.s32 	%r90, %r89, %r21;
	setp.gt.u32 	%p6, %r23, 1023;
	shl.b32 	%r91, %r90, 2;
	add.s32 	%r24, %r54, %r91;
	add.s32 	%r93, %r88, %r54;
	add.s32 	%r25, %r93, 4;
	@%p6 bra 	$L__BB0_14;
	ld.shared.f32 	%f12, [%r24+-36];
	ld.shared.f32 	%f13, [%r25+-4];
	add.f32 	%f14, %f12, %f13;
	st.shared.f32 	[%r25+-4], %f14;
$L__BB0_14:
	bar.sync 	0;
	shl.b32 	%r26, %r7, 4;
	add.s32 	%r27, %r22, %r21;
	add.s32 	%r94, %r27, -16;
	shr.u32 	%r95, %r27, 4;
	add.s32 	%r28, %r95, %r27;
	shl.b32 	%r96, %r28, 2;
	shr.u32 	%r97, %r94, 4;
	add.s32 	%r98, %r97, %r26;
	setp.gt.u32 	%p7, %r28, 1023;
	shl.b32 	%r99, %r98, 2;
	add.s32 	%r29, %r54, %r99;
	add.s32 	%r101, %r96, %r54;
	add.s32 	%r30, %r101, 4;
	@%p7 bra 	$L__BB0_16;
	ld.shared.f32 	%f15, [%r29+-68];
	ld.shared.f32 	%f16, [%r30+-4];
	add.f32 	%f17, %f15, %f16;
	st.shared.f32 	[%r30+-4], %f17;
$L__BB0_16:
	bar.sync 	0;
	shl.b32 	%r31, %r7, 5;
	add.s32 	%r32, %r27, %r26;
	add.s32 	%r102, %r32, -32;
	shr.u32 	%r103, %r32, 4;
	add.s32 	%r33, %r103, %r32;
	shl.b32 	%r104, %r33, 2;
	shr.u32 	%r105, %r102, 4;
	add.s32 	%r106, %r105, %r31;
	setp.gt.u32 	%p8, %r33, 1023;
	shl.b32 	%r107, %r106, 2;
	add.s32 	%r34, %r54, %r107;
	add.s32 	%r109, %r104, %r54;
	add.s32 	%r35, %r109, 4;
	@%p8 bra 	$L__BB0_18;
	ld.shared.f32 	%f18, [%r34+-132];
	ld.shared.f32 	%f19, [%r35+-4];
	add.f32 	%f20, %f18, %f19;
	st.shared.f32 	[%r35+-4], %f20;
$L__BB0_18:
	bar.sync 	0;
	shl.b32 	%r36, %r7, 6;
	add.s32 	%r37, %r32, %r31;
	add.s32 	%r110, %r37, -64;
	shr.u32 	%r111, %r37, 4;
	add.s32 	%r38, %r111, %r37;
	shl.b32 	%r112, %r38, 2;
	shr.u32 	%r113, %r110, 4;
	add.s32 	%r114, %r113, %r36;
	setp.gt.u32 	%p9, %r38, 1023;
	shl.b32 	%r115, %r114, 2;
	mov.u32 	%r116, _ZZ19prescanArray_kernelPfS_S_iE10scan_array;
	add.s32 	%r39, %r116, %r115;
	add.s32 	%r117, %r112, %r116;
	add.s32 	%r40, %r117, 4;
	@%p9 bra 	$L__BB0_20;
	ld.shared.f32 	%f21, [%r39+-260];
	ld.shared.f32 	%f22, [%r40+-4];
	add.f32 	%f23, %f21, %f22;
	st.shared.f32 	[%r40+-4], %f23;
$L__BB0_20:
	bar.sync 	0;
	shl.b32 	%r41, %r7, 7;
	add.s32 	%r42, %r37, %r36;
	add.s32 	%r118, %r42, -128;
	shr.u32 	%r119, %r42, 4;
	add.s32 	%r43, %r119, %r42;
	shl.b32 	%r120, %r43, 2;
	shr.u32 	%r121, %r118, 4;
	add.s32 	%r122, %r121, %r41;
	setp.gt.u32 	%p10, %r43, 1023;
	shl.b32 	%r123, %r122, 2;
	mov.u32 	%r124, _ZZ19prescanArray_kernelPfS_S_iE10scan_array;
	add.s32 	%r44, %r124, %r123;
	add.s32 	%r125, %r120, %r124;
	add.s32 	%r45, %r125, 4;
	@%p10 bra 	$L__BB0_22;
	ld.shared.f32 	%f24, [%r44+-516];
	ld.shared.f32 	%f25, [%r45+-4];
	add.f32 	%f26, %f24, %f25;
	st.shared.f32 	[%r45+-4], %f26;
$L__BB0_22:
	bar.sync 	0;
	shl.b32 	%r126, %r7, 8;
	add.s32 	%r127, %r42, %r41;
	add.s32 	%r128, %r127, -256;
	shr.u32 	%r129, %r127, 4;
	add.s32 	%r46, %r129, %r127;
	shl.b32 	%r130, %r46, 2;
	shr.u32 	%r131, %r128, 4;
	add.s32 	%r132, %r131, %r126;
	setp.gt.u32 	%p11, %r46, 1023;
	shl.b32 	%r133, %r132, 2;
	mov.u32 	%r134, _ZZ19prescanArray_kernelPfS_S_iE10scan_array;
	add.s32 	%r47, %r134, %r133;
	add.s32 	%r135, %r130, %r134;
	add.s32 	%r48, %r135, 4;
	@%p11 bra 	$L__BB0_24;
	ld.shared.f32 	%f27, [%r47+-1028];
	ld.shared.f32 	%f28, [%r48+-4];
	add.f32 	%f29, %f27, %f28;
	st.shared.f32 	[%r48+-4], %f29;
$L__BB0_24:
	ld.param.u64 	%rd18, [_Z19prescanArray_kernelPfS_S_i_param_2];
	bar.sync 	0;
	setp.eq.s64 	%p12, %rd18, 0;
	setp.ne.s32 	%p13, %r1, 0;
	or.pred  	%p14, %p13, %p12;
	@%p14 bra 	$L__BB0_26;
	ld.param.u64 	%rd19, [_Z19prescanArray_kernelPfS_S_i_param_2];
	ld.shared.f32 	%f30, [_ZZ19prescanArray_kernelPfS_S_iE10scan_array+2168];
	cvta.to.global.u64 	%rd10, %rd19;
	mul.wide.u32 	%rd11, %r2, 4;
	add.s64 	%rd12, %rd10, %rd11;
	st.global.f32 	[%rd12], %f30;
	bra.uni 	$L__BB0_27;
$L__BB0_26:
	@%p13 bra 	$L__BB0_28;
$L__BB0_27:
	mov.b32 	%r136, 0;
	st.shared.u32 	[_ZZ19prescanArray_kernelPfS_S_iE10scan_array+2168], %r136;
$L__BB0_28:
	@%p11 bra 	$L__BB0_30;
	ld.shared.f32 	%f31, [%r48+-4];
	ld.shared.f32 	%f32, [%r47+-1028];
	add.f32 	%f33, %f31, %f32;
	st.shared.f32 	[%r48+-4], %f33;
	st.shared.f32 	[%r47+-1028], %f31;
$L__BB0_30:
	bar.sync 	0;
	@%p10 bra 	$L__BB0_32;
	ld.shared.f32 	%f34, [%r45+-4];
	ld.shared.f32 	%f35, [%r44+-516];
	add.f32 	%f36, %f34, %f35;
	st.shared.f32 	[%r45+-4], %f36;
	st.shared.f32 	[%r44+-516], %f34;
$L__BB0_32:
	bar.sync 	0;
	@%p9 bra 	$L__BB0_34;
	ld.shared.f32 	%f37, [%r40+-4];
	ld.shared.f32 	%f38, [%r39+-260];
	add.f32 	%f39, %f37, %f38;
	st.shared.f32 	[%r40+-4], %f39;
	st.shared.f32 	[%r39+-260], %f37;
$L__BB0_34:
	setp.gt.u32 	%p19, %r33, 1023;
	bar.sync 	0;
	@%p19 bra 	$L__BB0_36;
	ld.shared.f32 	%f40, [%r35+-4];
	ld.shared.f32 	%f41, [%r34+-132];
	add.f32 	%f42, %f40, %f41;
	st.shared.f32 	[%r35+-4], %f42;
	st.shared.f32 	[%r34+-132], %f40;
$L__BB0_36:
	setp.gt.u32 	%p20, %r28, 1023;
	bar.sync 	0;
	@%p20 bra 	$L__BB0_38;
	ld.shared.f32 	%f43, [%r30+-4];
	ld.shared.f32 	%f44, [%r29+-68];
	add.f32 	%f45, %f43, %f44;
	st.shared.f32 	[%r30+-4], %f45;
	st.shared.f32 	[%r29+-68], %f43;
$L__BB0_38:
	setp.gt.u32 	%p21, %r23, 1023;
	bar.sync 	0;
	@%p21 bra 	$L__BB0_40;
	ld.shared.f32 	%f46, [%r25+-4];
	ld.shared.f32 	%f47, [%r24+-36];
	add.f32 	%f48, %f46, %f47;
	st.shared.f32 	[%r25+-4], %f48;
	st.shared.f32 	[%r24+-36], %f46;
$L__BB0_40:
	setp.gt.u32 	%p22, %r18, 1023;
	bar.sync 	0;
	@%p22 bra 	$L__BB0_42;
	ld.shared.f32 	%f49, [%r20+-4];
	ld.shared.f32 	%f50, [%r19+-20];
	add.f32 	%f51, %f49, %f50;
	st.shared.f32 	[%r20+-4], %f51;
	st.shared.f32 	[%r19+-20], %f49;
$L__BB0_42:
	setp.gt.u32 	%p23, %r13, 1023;
	bar.sync 	0;
	@%p23 bra 	$L__BB0_44;
	ld.shared.f32 	%f52, [%r15+-4];
	ld.shared.f32 	%f53, [%r14+-12];
	add.f32 	%f54, %f52, %f53;
	st.shared.f32 	[%r15+-4], %f54;
	st.shared.f32 	[%r14+-12], %f52;
$L__BB0_44:
	setp.gt.u32 	%p24, %r8, 1023;
	bar.sync 	0;
	@%p24 bra 	$L__BB0_46;
	ld.shared.f32 	%f55, [%r10+4];
	ld.shared.f32 	%f56, [%r9];
	add.f32 	%f57, %f55, %f56;
	st.shared.f32 	[%r10+4], %f57;
	st.shared.f32 	[%r9], %f55;
$L__BB0_46:
	ld.param.u64 	%rd17, [_Z19prescanArray_kernelPfS_S_i_param_0];
	cvta.to.global.u64 	%rd2, %rd17;
	setp.ge.u32 	%p25, %r3, %r49;
	bar.sync 	0;
	@%p25 bra 	$L__BB0_48;
	ld.shared.f32 	%f58, [%r4];
	mul.wide.u32 	%rd13, %r3, 4;
	add.s64 	%rd14, %rd2, %rd13;
	st.global.f32 	[%rd14], %f58;
$L__BB0_48:
	setp.ge.u32 	%p26, %r5, %r49;
	@%p26 bra 	$L__BB0_50;
	ld.shared.f32 	%f59, [%r6+1024];
	mul.wide.u32 	%rd15, %r5, 4;
	add.s64 	%rd16, %rd2, %rd15;
	st.global.f32 	[%rd16], %f59;
$L__BB0_50:
	ret;

}
	// .globl	_Z5sumUpPfS_i
.visible .entry _Z5sumUpPfS_i(
	.param .u64 .ptr .align 1 _Z5sumUpPfS_i_param_0,
	.param .u64 .ptr .align 1 _Z5sumUpPfS_i_param_1,
	.param .u32 _Z5sumUpPfS_i_param_2
)
{
	.reg .pred 	%p<3>;
	.reg .b32 	%r<7>;
	.reg .b32 	%f<7>;
	.reg .b64 	%rd<11>;

	ld.param.u64 	%rd3, [_Z5sumUpPfS_i_param_0];
	ld.param.u64 	%rd4, [_Z5sumUpPfS_i_param_1];
	ld.param.u32 	%r3, [_Z5sumUpPfS_i_param_2];
	cvta.to.global.u64 	%rd1, %rd3;
	cvta.to.global.u64 	%rd5, %rd4;
	mov.u32 	%r4, %tid.x;
	mov.u32 	%r5, %ctaid.x;
	shl.b32 	%r6, %r5, 9;
	add.s32 	%r1, %r6, %r4;
	setp.ge.u32 	%p1, %r1, %r3;
	mul.wide.u32 	%rd6, %r5, 4;
	add.s64 	%rd2, %rd5, %rd6;
	@%p1 bra 	$L__BB1_2;
	ld.global.f32 	%f1, [%rd2];
	mul.wide.u32 	%rd7, %r1, 4;
	add.s64 	%rd8, %rd1, %rd7;
	ld.global.f32 	%f2, [%rd8];
	add.f32 	%f3, %f1, %f2;
	st.global.f32 	[%rd8], %f3;
$L__BB1_2:
	add.s32 	%r2, %r1, 256;
	setp.ge.u32 	%p2, %r2, %r3;
	@%p2 bra 	$L__BB1_4;
	ld.global.f32 	%f4, [%rd2];
	mul.wide.u32 	%rd9, %r2, 4;
	add.s64 	%rd10, %rd1, %rd9;
	ld.global.f32 	%f5, [%rd10];
	add.f32 	%f6, %f4, %f5;
	st.global.f32 	[%rd10], %f6;
$L__BB1_4:
	ret;

}


// ===== COMPILED SASS (sm_100) =====

	.target	sm_100

	.elftype	@"ET_EXEC"


//--------------------- .note.nv.tkinfo           --------------------------
	.section	.note.nv.tkinfo,"",@"SHT_NOTE"
	.sectionflags	@"SHF_NOTE_NV_TKINFO"
	.tkinfo
        /*0018*/ 	.word	0x00000002
        /*0030*/ 	.string	""
        /*0030*/ 	.string	"ptxas"
        /*0030*/ 	.string	"Cuda compilation tools, release 13.0, V13.0.88"
        /*0030*/ 	.string	"Build cuda_13.0.r13.0/compiler.36424714_0"
        /*0030*/ 	.string	"-arch sm_100 -m 64 "



//--------------------- .note.nv.cuinfo           --------------------------
	.section	.note.nv.cuinfo,"",@"SHT_NOTE"
	.sectionflags	@"SHF_NOTE_NV_CUINFO"
        /*0018*/ 	.short	0x0002
        /*001a*/ 	.short	0x0064
        /*001c*/ 	.short	0x0082
	.zero		2


//--------------------- .nv.info                  --------------------------
	.section	.nv.info,"",@"SHT_CUDA_INFO"
	.align	4


	//----- nvinfo : EIATTR_REGCOUNT
	.align		4
        /*0000*/ 	.byte	0x04, 0x2f
        /*0002*/ 	.short	(.L_1 - .L_0)
	.align		4
.L_0:
        /*0004*/ 	.word	index@(_Z19prescanArray_kernelPfS_S_i)
        /*0008*/ 	.word	0x00000026


	//----- nvinfo : EIATTR_FRAME_SIZE
	.align		4
.L_1:
        /*000c*/ 	.byte	0x04, 0x11
        /*000e*/ 	.short	(.L_3 - .L_2)
	.align		4
.L_2:
        /*0010*/ 	.word	index@(_Z19prescanArray_kernelPfS_S_i)
        /*0014*/ 	.word	0x00000000


	//----- nvinfo : EIATTR_REGCOUNT
	.align		4
.L_3:
        /*0018*/ 	.byte	0x04, 0x2f
        /*001a*/ 	.short	(.L_5 - .L_4)
	.align		4
.L_4:
        /*001c*/ 	.word	index@(_Z5sumUpPfS_i)
        /*0020*/ 	.word	0x0000000c


	//----- nvinfo : EIATTR_FRAME_SIZE
	.align		4
.L_5:
        /*0024*/ 	.byte	0x04, 0x11
        /*0026*/ 	.short	(.L_7 - .L_6)
	.align		4
.L_6:
        /*0028*/ 	.word	index@(_Z5sumUpPfS_i)
        /*002c*/ 	.word	0x00000000


	//----- nvinfo : EIATTR_MIN_STACK_SIZE
	.align		4
.L_7:
        /*0030*/ 	.byte	0x04, 0x12
        /*0032*/ 	.short	(.L_9 - .L_8)
	.align		4
.L_8:
        /*0034*/ 	.word	index@(_Z5sumUpPfS_i)
        /*0038*/ 	.word	0x00000000


	//----- nvinfo : EIATTR_MIN_STACK_SIZE
	.align		4
.L_9:
        /*003c*/ 	.byte	0x04, 0x12
        /*003e*/ 	.short	(.L_11 - .L_10)
	.align		4
.L_10:
        /*0040*/ 	.word	index@(_Z19prescanArray_kernelPfS_S_i)
        /*0044*/ 	.word	0x00000000
.L_11:


//--------------------- .nv.compat                --------------------------
	.section	.nv.compat,"",@"SHT_CUDA_COMPAT_INFO"
	.align	4
        /*0000*/ 	.byte	0x02, 0x09, 0x00, 0x00, 0x02, 0x02, 0x01, 0x00, 0x02, 0x05, 0x05, 0x00, 0x03, 0x07, 0x01, 0x01
        /*0010*/ 	.byte	0x02, 0x03, 0x00, 0x00, 0x02, 0x06, 0x01, 0x00, 0x04, 0x0b, 0x08, 0x00, 0x09, 0x00, 0x00, 0x00
        /*0020*/ 	.byte	0x00, 0x00, 0x00, 0x00


//--------------------- .nv.info._Z5sumUpPfS_i    --------------------------
	.section	.nv.info._Z5sumUpPfS_i,"",@"SHT_CUDA_INFO"
	.sectionflags	@""
	.align	4


	//----- nvinfo : EIATTR_CUDA_API_VERSION
	.align		4
        /*0000*/ 	.byte	0x04, 0x37
        /*0002*/ 	.short	(.L_13 - .L_12)
.L_12:
        /*0004*/ 	.word	0x00000082


	//----- nvinfo : EIATTR_KPARAM_INFO
	.align		4
.L_13:
        /*0008*/ 	.byte	0x04, 0x17
        /*000a*/ 	.short	(.L_15 - .L_14)
.L_14:
        /*000c*/ 	.word	0x00000000
        /*0010*/ 	.short	0x0002
        /*0012*/ 	.short	0x0010
        /*0014*/ 	.byte	0x00, 0xf0, 0x11, 0x00


	//----- nvinfo : EIATTR_KPARAM_INFO
	.align		4
.L_15:
        /*0018*/ 	.byte	0x04, 0x17
        /*001a*/ 	.short	(.L_17 - .L_16)
.L_16:
        /*001c*/ 	.word	0x00000000
        /*0020*/ 	.short	0x0001
        /*0022*/ 	.short	0x0008
        /*0024*/ 	.byte	0x00, 0xf5, 0x21, 0x00


	//----- nvinfo : EIATTR_KPARAM_INFO
	.align		4
.L_17:
        /*0028*/ 	.byte	0x04, 0x17
        /*002a*/ 	.short	(.L_19 - .L_18)
.L_18:
        /*002c*/ 	.word	0x00000000
        /*0030*/ 	.short	0x0000
        /*0032*/ 	.short	0x0000
        /*0034*/ 	.byte	0x00, 0xf5, 0x21, 0x00


	//----- nvinfo : EIATTR_SPARSE_MMA_MASK
	.align		4
.L_19:
        /*0038*/ 	.byte	0x03, 0x50
        /*003a*/ 	.short	0x0000


	//----- nvinfo : EIATTR_MAXREG_COUNT
	.align		4
        /*003c*/ 	.byte	0x03, 0x1b
        /*003e*/ 	.short	0x00ff


	//----- nvinfo : EIATTR_MERCURY_ISA_VERSION
	.align		4
        /*0040*/ 	.byte	0x03, 0x5f
        /*0042*/ 	.short	0x0101


	//----- nvinfo : EIATTR_VRC_CTA_INIT_COUNT
	.align		4
        /*0044*/ 	.byte	0x02, 0x4a
	.zero		1
	.zero		1


	//----- nvinfo : EIATTR_EXIT_INSTR_OFFSETS
	.align		4
        /*0048*/ 	.byte	0x04, 0x1c
        /*004a*/ 	.short	(.L_21 - .L_20)


	//   ....[0]....
.L_20:
        /*004c*/ 	.word	0x00000140


	//   ....[1]....
        /*0050*/ 	.word	0x000001b0


	//----- nvinfo : EIATTR_CRS_STACK_SIZE
	.align		4
.L_21:
        /*0054*/ 	.byte	0x04, 0x1e
        /*0056*/ 	.short	(.L_23 - .L_22)
.L_22:
        /*0058*/ 	.word	0x00000000


	//----- nvinfo : EIATTR_CBANK_PARAM_SIZE
	.align		4
.L_23:
        /*005c*/ 	.byte	0x03, 0x19
        /*005e*/ 	.short	0x0014


	//----- nvinfo : EIATTR_PARAM_CBANK
	.align		4
        /*0060*/ 	.byte	0x04, 0x0a
        /*0062*/ 	.short	(.L_25 - .L_24)
	.align		4
.L_24:
        /*0064*/ 	.word	index@(.nv.constant0._Z5sumUpPfS_i)
        /*0068*/ 	.short	0x0380
        /*006a*/ 	.short	0x0014


	//----- nvinfo : EIATTR_SW_WAR
	.align		4
.L_25:
        /*006c*/ 	.byte	0x04, 0x36
        /*006e*/ 	.short	(.L_27 - .L_26)
.L_26:
        /*0070*/ 	.word	0x00000008
.L_27:


//--------------------- .nv.info._Z19prescanArray_kernelPfS_S_i --------------------------
	.section	.nv.info._Z19prescanArray_kernelPfS_S_i,"",@"SHT_CUDA_INFO"
	.sectionflags	@""
	.align	4


	//----- nvinfo : EIATTR_CUDA_API_VERSION
	.align		4
        /*0000*/ 	.byte	0x04, 0x37
        /*0002*/ 	.short	(.L_29 - .L_28)
.L_28:
        /*0004*/ 	.word	0x00000082


	//----- nvinfo : EIATTR_KPARAM_INFO
	.align		4
.L_29:
        /*0008*/ 	.byte	0x04, 0x17
        /*000a*/ 	.short	(.L_31 - .L_30)
.L_30:
        /*000c*/ 	.word	0x00000000
        /*0010*/ 	.short	0x0003
        /*0012*/ 	.short	0x0018
        /*0014*/ 	.byte	0x00, 0xf0, 0x11, 0x00


	//----- nvinfo : EIATTR_KPARAM_INFO
	.align		4
.L_31:
        /*0018*/ 	.byte	0x04, 0x17
        /*001a*/ 	.short	(.L_33 - .L_32)
.L_32:
        /*001c*/ 	.word	0x00000000
        /*0020*/ 	.short	0x0002
        /*0022*/ 	.short	0x0010
        /*0024*/ 	.byte	0x00, 0xf5, 0x21, 0x00


	//----- nvinfo : EIATTR_KPARAM_INFO
	.align		4
.L_33:
        /*0028*/ 	.byte	0x04, 0x17
        /*002a*/ 	.short	(.L_35 - .L_34)
.L_34:
        /*002c*/ 	.word	0x00000000
        /*0030*/ 	.short	0x0001
        /*0032*/ 	.short	0x0008
        /*0034*/ 	.byte	0x00, 0xf5, 0x21, 0x00


	//----- nvinfo : EIATTR_KPARAM_INFO
	.align		4
.L_35:
        /*0038*/ 	.byte	0x04, 0x17
        /*003a*/ 	.short	(.L_37 - .L_36)
.L_36:
        /*003c*/ 	.word	0x00000000
        /*0040*/ 	.short	0x0000
        /*0042*/ 	.short	0x0000
        /*0044*/ 	.byte	0x00, 0xf5, 0x21, 0x00


	//----- nvinfo : EIATTR_SPARSE_MMA_MASK
	.align		4
.L_37:
        /*0048*/ 	.byte	0x03, 0x50
        /*004a*/ 	.short	0x0000


	//----- nvinfo : EIATTR_MAXREG_COUNT
	.align		4
        /*004c*/ 	.byte	0x03, 0x1b
        /*004e*/ 	.short	0x00ff


	//----- nvinfo : EIATTR_NUM_BARRIERS
	.align		4
        /*0050*/ 	.byte	0x02, 0x4c
        /*0052*/ 	.byte	0x01
	.zero		1


	//----- nvinfo : EIATTR_MERCURY_ISA_VERSION
	.align		4
        /*0054*/ 	.byte	0x03, 0x5f
        /*0056*/ 	.short	0x0101


	//----- nvinfo : EIATTR_VRC_CTA_INIT_COUNT
	.align		4
        /*0058*/ 	.byte	0x02, 0x4a
	.zero		1
	.zero		1


	//----- nvinfo : EIATTR_EXIT_INSTR_OFFSETS
	.align		4
        /*005c*/ 	.byte	0x04, 0x1c
        /*005e*/ 	.short	(.L_39 - .L_38)


	//   ....[0]....
.L_38:
        /*0060*/ 	.word	0x00000f20


	//   ....[1]....
        /*0064*/ 	.word	0x00000f70


	//----- nvinfo : EIATTR_CRS_STACK_SIZE
	.align		4
.L_39:
        /*0068*/ 	.byte	0x04, 0x1e
        /*006a*/ 	.short	(.L_41 - .L_40)
.L_40:
        /*006c*/ 	.word	0x00000000


	//----- nvinfo : EIATTR_CBANK_PARAM_SIZE
	.align		4
.L_41:
        /*0070*/ 	.byte	0x03, 0x19
        /*0072*/ 	.short	0x001c


	//----- nvinfo : EIATTR_PARAM_CBANK
	.align		4
        /*0074*/ 	.byte	0x04, 0x0a
        /*0076*/ 	.short	(.L_43 - .L_42)
	.align		4
.L_42:
        /*0078*/ 	.word	index@(.nv.constant0._Z19prescanArray_kernelPfS_S_i)
        /*007c*/ 	.short	0x0380
        /*007e*/ 	.short	0x001c


	//----- nvinfo : EIATTR_SW_WAR
	.align		4
.L_43:
        /*0080*/ 	.byte	0x04, 0x36
        /*0082*/ 	.short	(.L_45 - .L_44)
.L_44:
        /*0084*/ 	.word	0x00000008
.L_45:


//--------------------- .nv.callgraph             --------------------------
	.section	.nv.callgraph,"",@"SHT_CUDA_CALLGRAPH"
	.align	4
	.sectionentsize	8
	.align		4
        /*0000*/ 	.word	0x00000000
	.align		4
        /*0004*/ 	.word	0xffffffff
	.align		4
        /*0008*/ 	.word	0x00000000
	.align		4
        /*000c*/ 	.word	0xfffffffe
	.align		4
        /*0010*/ 	.word	0x00000000
	.align		4
        /*0014*/ 	.word	0xfffffffd
	.align		4
        /*0018*/ 	.word	0x00000000
	.align		4
        /*001c*/ 	.word	0xfffffffc


//--------------------- .text._Z5sumUpPfS_i       --------------------------
	.section	.text._Z5sumUpPfS_i,"ax",@progbits
	.align	128
        .global         _Z5sumUpPfS_i
        .type           _Z5sumUpPfS_i,@function
        .size           _Z5sumUpPfS_i,(.L_x_8 - _Z5sumUpPfS_i)
        .other          _Z5sumUpPfS_i,@"STO_CUDA_ENTRY STV_DEFAULT"
_Z5sumUpPfS_i:
.text._Z5sumUpPfS_i:
[----:B------:R-:W-:Y:S01]  /*0000*/  LDC R1, c[0x0][0x37c] ;  /* 0x0000df00ff017b82 */ /* 0x000fe20000000800 */
[----:B------:R-:W0:Y:S01]  /*0010*/  S2R R7, SR_TID.X ;  /* 0x0000000000077919 */ /* 0x000e220000002100 */
[----:B------:R-:W1:Y:S06]  /*0020*/  LDCU UR6, c[0x0][0x390] ;  /* 0x00007200ff0677ac */ /* 0x000e6c0008000800 */
[----:B------:R-:W2:Y:S01]  /*0030*/  LDC.64 R2, c[0x0][0x388] ;  /* 0x0000e200ff027b82 */ /* 0x000ea20000000a00 */
[----:B------:R-:W-:Y:S01]  /*0040*/  BSSY.RECONVERGENT B0, `(.L_x_0) ;  /* 0x000000f000007945 */ /* 0x000fe20003800200 */
[----:B------:R-:W0:Y:S01]  /*0050*/  S2R R0, SR_CTAID.X ;  /* 0x0000000000007919 */ /* 0x000e220000002500 */
[----:B------:R-:W3:Y:S01]  /*0060*/  LDCU.64 UR4, c[0x0][0x358] ;  /* 0x00006b00ff0477ac */ /* 0x000ee20008000a00 */
[C---:B0-----:R-:W-:Y:S01]  /*0070*/  LEA R7, R0.reuse, R7, 0x9 ;  /* 0x0000000700077211 */ /* 0x041fe200078e48ff */
[----:B--2---:R-:W-:-:S03]  /*0080*/  IMAD.WIDE.U32 R2, R0, 0x4, R2 ;  /* 0x0000000400027825 */ /* 0x004fc600078e0002 */
[C---:B-1----:R-:W-:Y:S02]  /*0090*/  ISETP.GE.U32.AND P0, PT, R7.reuse, UR6, PT ;  /* 0x0000000607007c0c */ /* 0x042fe4000bf06070 */
[----:B------:R-:W-:-:S04]  /*00a0*/  IADD3 R9, PT, PT, R7, 0x100, RZ ;  /* 0x0000010007097810 */ /* 0x000fc80007ffe0ff */
[----:B------:R-:W-:-:S07]  /*00b0*/  ISETP.GE.U32.AND P1, PT, R9, UR6, PT ;  /* 0x0000000609007c0c */ /* 0x000fce000bf26070 */
[----:B---3--:R-:W-:Y:S06]  /*00c0*/  @P0 BRA `(.L_x_1) ;  /* 0x0000000000180947 */ /* 0x008fec0003800000 */
[----:B------:R-:W0:Y:S01]  /*00d0*/  LDC.64 R4, c[0x0][0x380] ;  /* 0x0000e000ff047b82 */ /* 0x000e220000000a00 */
[----:B------:R-:W2:Y:S01]  /*00e0*/  LDG.E R0, desc[UR4][R2.64] ;  /* 0x0000000402007981 */ /* 0x000ea2000c1e1900 */
[----:B0-----:R-:W-:-:S05]  /*00f0*/  IMAD.WIDE.U32 R4, R7, 0x4, R4 ;  /* 0x0000000407047825 */ /* 0x001fca00078e0004 */
[----:B------:R-:W2:Y:S02]  /*0100*/  LDG.E R7, desc[UR4][R4.64] ;  /* 0x0000000404077981 */ /* 0x000ea4000c1e1900 */
[----:B--2---:R-:W-:-:S05]  /*0110*/  FADD R7, R0, R7 ;  /* 0x0000000700077221 */ /* 0x004fca0000000000 */
[----:B------:R0:W-:Y:S02]  /*0120*/  STG.E desc[UR4][R4.64], R7 ;  /* 0x0000000704007986 */ /* 0x0001e4000c101904 */
.L_x_1:
[----:B------:R-:W-:Y:S05]  /*0130*/  BSYNC.RECONVERGENT B0 ;  /* 0x0000000000007941 */ /* 0x000fea0003800200 */
.L_x_0:
[----:B------:R-:W-:Y:S05]  /*0140*/  @P1 EXIT ;  /* 0x000000000000194d */ /* 0x000fea0003800000 */
[----:B0-----:R-:W0:Y:S01]  /*0150*/  LDC.64 R4, c[0x0][0x380] ;  /* 0x0000e000ff047b82 */ /* 0x001e220000000a00 */
[----:B------:R-:W2:Y:S01]  /*0160*/  LDG.E R2, desc[UR4][R2.64] ;  /* 0x0000000402027981 */ /* 0x000ea2000c1e1900 */
[----:B0-----:R-:W-:-:S05]  /*0170*/  IMAD.WIDE.U32 R4, R9, 0x4, R4 ;  /* 0x0000000409047825 */ /* 0x001fca00078e0004 */
[----:B------:R-:W2:Y:S02]  /*0180*/  LDG.E R7, desc[UR4][R4.64] ;  /* 0x0000000404077981 */ /* 0x000ea4000c1e1900 */
[----:B--2---:R-:W-:-:S05]  /*0190*/  FADD R7, R2, R7 ;  /* 0x0000000702077221 */ /* 0x004fca0000000000 */
[----:B------:R-:W-:Y:S01]  /*01a0*/  STG.E desc[UR4][R4.64], R7 ;  /* 0x0000000704007986 */ /* 0x000fe2000c101904 */
[----:B------:R-:W-:Y:S05]  /*01b0*/  EXIT ;  /* 0x000000000000794d */ /* 0x000fea0003800000 */
.L_x_2:
[----:B------:R-:W-:-:S00]  /*01c0*/  BRA `(.L_x_2) ;  /* 0xfffffffc00fc7947 */ /* 0x000fc0000383ffff */
[----:B------:R-:W-:-:S00]  /*01d0*/  NOP ;  /* 0x0000000000007918 */ /* 0x000fc00000000000 */
        /* <DEDUP_REMOVED lines=10> */
.L_x_8:


//--------------------- .text._Z19prescanArray_kernelPfS_S_i --------------------------
	.section	.text._Z19prescanArray_kernelPfS_S_i,"ax",@progbits
	.align	128
        .global         _Z19prescanArray_kernelPfS_S_i
        .type           _Z19prescanArray_kernelPfS_S_i,@function
        .size           _Z19prescanArray_kernelPfS_S_i,(.L_x_9 - _Z19prescanArray_kernelPfS_S_i)
        .other          _Z19prescanArray_kernelPfS_S_i,@"STO_CUDA_ENTRY STV_DEFAULT"
_Z19prescanArray_kernelPfS_S_i:
.text._Z19prescanArray_kernelPfS_S_i:
[----:B------:R-:W-:Y:S01]  /*0000*/  LDC R1, c[0x0][0x37c] ;  /* 0x0000df00ff017b82 */ /* 0x000fe20000000800 */
[----:B------:R-:W0:Y:S01]  /*0010*/  S2R R18, SR_TID.X ;  /* 0x0000000000127919 */ /* 0x000e220000002100 */
[----:B------:R-:W1:Y:S01]  /*0020*/  LDCU UR4, c[0x0][0x398] ;  /* 0x00007300ff0477ac */ /* 0x000e620008000800 */
[----:B------:R-:W0:Y:S01]  /*0030*/  S2R R19, SR_CTAID.X ;  /* 0x0000000000137919 */ /* 0x000e220000002500 */
[----:B------:R-:W2:Y:S04]  /*0040*/  LDCU.64 UR6, c[0x0][0x358] ;  /* 0x00006b00ff0677ac */ /* 0x000ea80008000a00 */
[----:B------:R-:W3:Y:S01]  /*0050*/  S2UR UR5, SR_CgaCtaId ;  /* 0x00000000000579c3 */ /* 0x000ee20000008800 */
[----:B------:R-:W4:Y:S01]  /*0060*/  LDCU.64 UR8, c[0x0][0x390] ;  /* 0x00007200ff0877ac */ /* 0x000f220008000a00 */
[----:B0-----:R-:W-:-:S04]  /*0070*/  IMAD R7, R19, 0x200, R18 ;  /* 0x0000020013077824 */ /* 0x001fc800078e0212 */
[C---:B------:R-:W-:Y:S01]  /*0080*/  VIADD R17, R7.reuse, 0x100 ;  /* 0x0000010007117836 */ /* 0x040fe20000000000 */
[----:B-1----:R-:W-:-:S04]  /*0090*/  ISETP.GE.U32.AND P2, PT, R7, UR4, PT ;  /* 0x0000000407007c0c */ /* 0x002fc8000bf46070 */
[----:B------:R-:W-:-:S09]  /*00a0*/  ISETP.GE.U32.AND P0, PT, R17, UR4, PT ;  /* 0x0000000411007c0c */ /* 0x000fd2000bf06070 */
[----:B------:R-:W0:Y:S01]  /*00b0*/  @!P2 LDC.64 R2, c[0x0][0x388] ;  /* 0x0000e200ff02ab82 */ /* 0x000e220000000a00 */
[----:B------:R-:W-:Y:S01]  /*00c0*/  UMOV UR4, 0x400 ;  /* 0x0000040000047882 */ /* 0x000fe20000000000 */
[C---:B------:R-:W-:Y:S01]  /*00d0*/  LEA.HI R16, R18.reuse, R18, RZ, 0x1c ;  /* 0x0000001212107211 */ /* 0x040fe200078fe0ff */
[----:B------:R-:W-:Y:S01]  /*00e0*/  IMAD.SHL.U32 R9, R18, 0x2, RZ ;  /* 0x0000000212097824 */ /* 0x000fe200078e00ff */
[----:B------:R-:W-:Y:S02]  /*00f0*/  P2R R27, PR, RZ, 0x1 ;  /* 0x00000001ff1b7803 */ /* 0x000fe40000000000 */
[----:B------:R-:W-:Y:S02]  /*0100*/  P2R R28, PR, RZ, 0x4 ;  /* 0x00000004ff1c7803 */ /* 0x000fe40000000000 */
[----:B------:R-:W1:Y:S01]  /*0110*/  @!P0 LDC.64 R4, c[0x0][0x388] ;  /* 0x0000e200ff048b82 */ /* 0x000e620000000a00 */
[----:B0-----:R-:W-:-:S06]  /*0120*/  @!P2 IMAD.WIDE.U32 R2, R7, 0x4, R2 ;  /* 0x000000040702a825 */ /* 0x001fcc00078e0002 */
[----:B--2---:R0:W2:Y:S01]  /*0130*/  @!P2 LDG.E R3, desc[UR6][R2.64] ;  /* 0x000000060203a981 */ /* 0x0040a2000c1e1900 */
[----:B-1----:R-:W-:-:S06]  /*0140*/  @!P0 IMAD.WIDE.U32 R4, R17, 0x4, R4 ;  /* 0x0000000411048825 */ /* 0x002fcc00078e0004 */
[----:B------:R-:W5:Y:S01]  /*0150*/  @!P0 LDG.E R4, desc[UR6][R4.64] ;  /* 0x0000000604048981 */ /* 0x000f62000c1e1900 */
[----:B------:R-:W-:Y:S01]  /*0160*/  VIADD R7, R18, 0x100 ;  /* 0x0000010012077836 */ /* 0x000fe20000000000 */
[----:B---3--:R-:W-:-:S04]  /*0170*/  ULEA UR4, UR5, UR4, 0x18 ;  /* 0x0000000405047291 */ /* 0x008fc8000f8ec0ff */
[----:B------:R-:W-:Y:S02]  /*0180*/  LEA.HI R7, R7, R18, RZ, 0x1c ;  /* 0x0000001207077211 */ /* 0x000fe400078fe0ff */
[----:B------:R-:W-:Y:S02]  /*0190*/  LEA R16, R16, UR4, 0x2 ;  /* 0x0000000410107c11 */ /* 0x000fe4000f8e10ff */
[----:B------:R-:W-:Y:S02]  /*01a0*/  LEA R15, R7, UR4, 0x2 ;  /* 0x00000004070f7c11 */ /* 0x000fe4000f8e10ff */
[----:B------:R-:W-:-:S05]  /*01b0*/  LEA.HI R13, R9, R9, RZ, 0x1c ;  /* 0x00000009090d7211 */ /* 0x000fca00078fe0ff */
[----:B------:R-:W-:Y:S01]  /*01c0*/  VIADD R22, R13, 0x1 ;  /* 0x000000010d167836 */ /* 0x000fe20000000000 */
[----:B------:R-:W-:-:S04]  /*01d0*/  LEA.HI R14, R18, R9, RZ, 0x1d ;  /* 0x00000009120e7211 */ /* 0x000fc800078fe8ff */
[----:B------:R-:W-:Y:S02]  /*01e0*/  ISETP.GT.U32.AND P1, PT, R22, 0x3ff, PT ;  /* 0x000003ff1600780c */ /* 0x000fe40003f24070 */
[----:B------:R-:W-:Y:S02]  /*01f0*/  LEA R14, R14, UR4, 0x2 ;  /* 0x000000040e0e7c11 */ /* 0x000fe4000f8e10ff */
[----:B------:R-:W-:Y:S02]  /*0200*/  P2R R0, PR, RZ, 0x2 ;  /* 0x00000002ff007803 */ /* 0x000fe40000000000 */
[----:B------:R-:W-:Y:S01]  /*0210*/  LEA R13, R13, UR4, 0x2 ;  /* 0x000000040d0d7c11 */ /* 0x000fe2000f8e10ff */
[----:B0-----:R-:W-:-:S04]  /*0220*/  VIADD R2, R9, 0x2 ;  /* 0x0000000209027836 */ /* 0x001fc80000000000 */
[----:B------:R-:W-:-:S04]  /*0230*/  IMAD.SHL.U32 R6, R2, 0x2, RZ ;  /* 0x0000000202067824 */ /* 0x000fc800078e00ff */
[----:B------:R-:W-:-:S05]  /*0240*/  VIADD R7, R6, 0xfffffffd ;  /* 0xfffffffd06077836 */ /* 0x000fca0000000000 */
[----:B------:R-:W-:-:S04]  /*0250*/  LEA.HI R7, R7, R6, RZ, 0x1c ;  /* 0x0000000607077211 */ /* 0x000fc800078fe0ff */
[----:B------:R-:W-:Y:S01]  /*0260*/  LEA R12, R7, UR4, 0x2 ;  /* 0x00000004070c7c11 */ /* 0x000fe2000f8e10ff */
[----:B--2---:R0:W-:Y:S04]  /*0270*/  @!P2 STS [R16], R3 ;  /* 0x000000031000a388 */ /* 0x0041e80000000800 */
[----:B------:R-:W-:Y:S04]  /*0280*/  @P2 STS [R16], RZ ;  /* 0x000000ff10002388 */ /* 0x000fe80000000800 */
[----:B-----5:R1:W-:Y:S04]  /*0290*/  @!P0 STS [R15+0x400], R4 ;  /* 0x000400040f008388 */ /* 0x0203e80000000800 */
[----:B------:R-:W-:Y:S01]  /*02a0*/  @P0 STS [R15+0x400], RZ ;  /* 0x000400ff0f000388 */ /* 0x000fe20000000800 */
[----:B------:R-:W-:Y:S06]  /*02b0*/  BAR.SYNC.DEFER_BLOCKING 0x0 ;  /* 0x0000000000007b1d */ /* 0x000fec0000010000 */
[----:B------:R-:W-:Y:S04]  /*02c0*/  @!P1 LDS R0, [R14] ;  /* 0x000000000e009984 */ /* 0x000fe80000000800 */
[----:B------:R-:W2:Y:S01]  /*02d0*/  @!P1 LDS R5, [R13+0x4] ;  /* 0x000004000d059984 */ /* 0x000ea20000000800 */
[----:B0-----:R-:W-:-:S05]  /*02e0*/  VIADD R3, R6, 0xffffffff ;  /* 0xffffffff06037836 */ /* 0x001fca0000000000 */
[----:B------:R-:W-:-:S04]  /*02f0*/  LEA.HI R21, R3, R3, RZ, 0x1c ;  /* 0x0000000303157211 */ /* 0x000fc800078fe0ff */
[----:B------:R-:W-:Y:S02]  /*0300*/  ISETP.GT.U32.AND P0, PT, R21, 0x3ff, PT ;  /* 0x000003ff1500780c */ /* 0x000fe40003f04070 */
[----:B------:R-:W-:Y:S02]  /*0310*/  LEA.HI R11, R3, R6, RZ, 0x1c ;  /* 0x00000006030b7211 */ /* 0x000fe400078fe0ff */
[----:B-1----:R-:W-:Y:S01]  /*0320*/  P2R R4, PR, RZ, 0x1 ;  /* 0x00000001ff047803 */ /* 0x002fe20000000000 */
[----:B--2---:R-:W-:-:S05]  /*0330*/  @!P1 FADD R0, R0, R5 ;  /* 0x0000000500009221 */ /* 0x004fca0000000000 */
[----:B------:R0:W-:Y:S01]  /*0340*/  @!P1 STS [R13+0x4], R0 ;  /* 0x000004000d009388 */ /* 0x0001e20000000800 */
[----:B------:R-:W-:Y:S01]  /*0350*/  BAR.SYNC.DEFER_BLOCKING 0x0 ;  /* 0x0000000000007b1d */ /* 0x000fe20000010000 */
[----:B------:R-:W-:-:S05]  /*0360*/  LEA R11, R11, UR4, 0x2 ;  /* 0x000000040b0b7c11 */ /* 0x000fca000f8e10ff */
[----:B------:R-:W-:Y:S04]  /*0370*/  @!P0 LDS R4, [R12+-0xc] ;  /* 0xfffff4000c048984 */ /* 0x000fe80000000800 */
[----:B------:R-:W1:Y:S01]  /*0380*/  @!P0 LDS R5, [R11+-0x4] ;  /* 0xfffffc000b058984 */ /* 0x000e620000000800 */
[----:B------:R-:W-:Y:S02]  /*0390*/  IMAD.IADD R6, R6, 0x1, R3 ;  /* 0x0000000106067824 */ /* 0x000fe400078e0203 */
[----:B------:R-:W-:-:S03]  /*03a0*/  IMAD.SHL.U32 R3, R2, 0x4, RZ ;  /* 0x0000000402037824 */ /* 0x000fc600078e00ff */
[----:B------:R-:W-:Y:S01]  /*03b0*/  LEA.HI R20, R6, R6, RZ, 0x1c ;  /* 0x0000000606147211 */ /* 0x000fe200078fe0ff */
[----:B------:R-:W-:-:S03]  /*03c0*/  VIADD R8, R3, 0xfffffffb ;  /* 0xfffffffb03087836 */ /* 0x000fc60000000000 */
[----:B------:R-:W-:Y:S02]  /*03d0*/  ISETP.GT.U32.AND P1, PT, R20, 0x3ff, PT ;  /* 0x000003ff1400780c */ /* 0x000fe40003f24070 */
[----:B------:R-:W-:Y:S02]  /*03e0*/  LEA.HI R8, R8, R3, RZ, 0x1c ;  /* 0x0000000308087211 */ /* 0x000fe400078fe0ff */
[----:B0-----:R-:W-:Y:S01]  /*03f0*/  P2R R0, PR, RZ, 0x2 ;  /* 0x00000002ff007803 */ /* 0x001fe20000000000 */
[----:B-1----:R-:W-:-:S05]  /*0400*/  @!P0 FADD R4, R4, R5 ;  /* 0x0000000504048221 */ /* 0x002fca0000000000 */
[----:B------:R-:W-:Y:S01]  /*0410*/  @!P0 STS [R11+-0x4], R4 ;  /* 0xfffffc040b008388 */ /* 0x000fe20000000800 */
[----:B------:R-:W-:Y:S01]  /*0420*/  LEA R10, R8, UR4, 0x2 ;  /* 0x00000004080a7c11 */ /* 0x000fe2000f8e10ff */
[----:B------:R-:W-:Y:S01]  /*0430*/  BAR.SYNC.DEFER_BLOCKING 0x0 ;  /* 0x0000000000007b1d */ /* 0x000fe20000010000 */
[----:B------:R-:W-:-:S05]  /*0440*/  LEA R9, R20, UR4, 0x2 ;  /* 0x0000000414097c11 */ /* 0x000fca000f8e10ff */
[----:B------:R-:W-:Y:S04]  /*0450*/  @!P1 LDS R0, [R10+-0x14] ;  /* 0xffffec000a009984 */ /* 0x000fe80000000800 */
[----:B------:R-:W0:Y:S01]  /*0460*/  @!P1 LDS R5, [R9] ;  /* 0x0000000009059984 */ /* 0x000e220000000800 */
[----:B------:R-:W-:Y:S02]  /*0470*/  IMAD.IADD R6, R3, 0x1, R6 ;  /* 0x0000000103067824 */ /* 0x000fe400078e0206 */
[----:B------:R-:W-:-:S03]  /*0480*/  IMAD.SHL.U32 R3, R2, 0x8, RZ ;  /* 0x0000000802037824 */ /* 0x000fc600078e00ff */
[----:B------:R-:W-:Y:S01]  /*0490*/  LEA.HI R7, R6, R6, RZ, 0x1c ;  /* 0x0000000606077211 */ /* 0x000fe200078fe0ff */
[----:B------:R-:W-:-:S03]  /*04a0*/  VIADD R8, R3, 0xfffffff7 ;  /* 0xfffffff703087836 */ /* 0x000fc60000000000 */
[C---:B------:R-:W-:Y:S02]  /*04b0*/  ISETP.GT.U32.AND P0, PT, R7.reuse, 0x3ff, PT ;  /* 0x000003ff0700780c */ /* 0x040fe40003f04070 */
[----:B------:R-:W-:Y:S02]  /*04c0*/  LEA.HI R8, R8, R3, RZ, 0x1c ;  /* 0x0000000308087211 */ /* 0x000fe400078fe0ff */
[----:B------:R-:W-:Y:S01]  /*04d0*/  LEA R7, R7, UR4, 0x2 ;  /* 0x0000000407077c11 */ /* 0x000fe2000f8e10ff */
[----:B0-----:R-:W-:-:S05]  /*04e0*/  @!P1 FADD R0, R0, R5 ;  /* 0x0000000500009221 */ /* 0x001fca0000000000 */
[----:B------:R-:W-:Y:S01]  /*04f0*/  @!P1 STS [R9], R0 ;  /* 0x0000000009009388 */ /* 0x000fe20000000800 */
        /* <DEDUP_REMOVED lines=8> */
[----:B------:R-:W-:Y:S02]  /*0580*/  ISETP.GT.U32.AND P1, PT, R3, 0x3ff, PT ;  /* 0x000003ff0300780c */ /* 0x000fe40003f24070 */
[----:B------:R-:W-:Y:S01]  /*0590*/  LEA.HI R6, R6, R23, RZ, 0x1c ;  /* 0x0000001706067211 */ /* 0x000fe200078fe0ff */
[----:B0-----:R-:W-:-:S05]  /*05a0*/  @!P0 FADD R24, R4, R5 ;  /* 0x0000000504188221 */ /* 0x001fca0000000000 */
[----:B------:R-:W-:Y:S01]  /*05b0*/  @!P0 STS [R7], R24 ;  /* 0x0000001807008388 */ /* 0x000fe20000000800 */
        /* <DEDUP_REMOVED lines=13> */
[----:B------:R-:W-:Y:S02]  /*0690*/  LEA R4, R4, UR4, 0x2 ;  /* 0x0000000404047c11 */ /* 0x000fe4000f8e10ff */
[----:B------:R-:W-:Y:S01]  /*06a0*/  LEA R0, R23, UR4, 0x2 ;  /* 0x0000000417007c11 */ /* 0x000fe2000f8e10ff */
[----:B------:R-:W-:Y:S06]  /*06b0*/  BAR.SYNC.DEFER_BLOCKING 0x0 ;  /* 0x0000000000007b1d */ /* 0x000fec0000010000 */
[----:B------:R-:W-:Y:S04]  /*06c0*/  @!P2 LDS R23, [R4+-0x84] ;  /* 0xffff7c000417a984 */ /* 0x000fe80000000800 */
[----:B------:R-:W0:Y:S01]  /*06d0*/  @!P2 LDS R24, [R0] ;  /* 0x000000000018a984 */ /* 0x000e220000000800 */
[----:B------:R-:W-:-:S02]  /*06e0*/  IMAD.IADD R26, R3, 0x1, R26 ;  /* 0x00000001031a7824 */ /* 0x000fc400078e021a */
        /* <DEDUP_REMOVED lines=20> */
[----:B------:R0:W-:Y:S01]  /*0830*/  @!P3 STS [R23], R30 ;  /* 0x0000001e1700b388 */ /* 0x0001e20000000800 */
[----:B------:R-:W-:Y:S01]  /*0840*/  BAR.SYNC.DEFER_BLOCKING 0x0 ;  /* 0x0000000000007b1d */ /* 0x000fe20000010000 */
[----:B------:R-:W-:-:S05]  /*0850*/  LEA R25, R25, UR4, 0x2 ;  /* 0x0000000419197c11 */ /* 0x000fca000f8e10ff */
[----:B------:R-:W-:Y:S04]  /*0860*/  @!P4 LDS R31, [R25+-0x204] ;  /* 0xfffdfc00191fc984 */ /* 0x000fe80000000800 */
[----:B------:R-:W1:Y:S01]  /*0870*/  @!P4 LDS R32, [R26] ;  /* 0x000000001a20c984 */ /* 0x000e620000000800 */
[----:B------:R-:W-:Y:S02]  /*0880*/  IMAD.IADD R2, R2, 0x1, R3 ;  /* 0x0000000102027824 */ /* 0x000fe400078e0203 */
[----:B------:R-:W-:-:S04]  /*0890*/  IMAD.SHL.U32 R33, R18, 0x2, RZ ;  /* 0x0000000212217824 */ /* 0x000fc800078e00ff */
[----:B------:R-:W-:Y:S01]  /*08a0*/  VIADD R33, R33, 0x2 ;  /* 0x0000000221217836 */ /* 0x000fe20000000000 */
[----:B------:R-:W-:-:S03]  /*08b0*/  LEA.HI R2, R2, R2, RZ, 0x1c ;  /* 0x0000000202027211 */ /* 0x000fc600078fe0ff */
[----:B------:R-:W-:Y:S01]  /*08c0*/  IMAD.SHL.U32 R33, R33, 0x100, RZ ;  /* 0x0000010021217824 */ /* 0x000fe200078e00ff */
[----:B------:R-:W-:Y:S01]  /*08d0*/  UMOV UR4, 0x400 ;  /* 0x0000040000047882 */ /* 0x000fe20000000000 */
[----:B------:R-:W-:Y:S02]  /*08e0*/  ISETP.GT.U32.AND P5, PT, R2, 0x3ff, PT ;  /* 0x000003ff0200780c */ /* 0x000fe40003fa4070 */
[----:B0-----:R-:W-:Y:S01]  /*08f0*/  VIADD R30, R33, 0xfffffeff ;  /* 0xfffffeff211e7836 */ /* 0x001fe20000000000 */
[----:B------:R-:W-:Y:S01]  /*0900*/  ULEA UR4, UR5, UR4, 0x18 ;  /* 0x0000000405047291 */ /* 0x000fe2000f8ec0ff */
[----:B-1----:R-:W-:-:S05]  /*0910*/  @!P4 FADD R3, R31, R32 ;  /* 0x000000201f03c221 */ /* 0x002fca0000000000 */
[----:B------:R-:W-:Y:S01]  /*0920*/  @!P4 STS [R26], R3 ;  /* 0x000000031a00c388 */ /* 0x000fe20000000800 */
[----:B------:R-:W-:Y:S02]  /*0930*/  LEA.HI R30, R30, R33, RZ, 0x1c ;  /* 0x000000211e1e7211 */ /* 0x000fe400078fe0ff */
[----:B------:R-:W-:Y:S01]  /*0940*/  LEA R31, R2, UR4, 0x2 ;  /* 0x00000004021f7c11 */ /* 0x000fe2000f8e10ff */
[----:B------:R-:W-:Y:S01]  /*0950*/  BAR.SYNC.DEFER_BLOCKING 0x0 ;  /* 0x0000000000007b1d */ /* 0x000fe20000010000 */
[----:B------:R-:W-:-:S05]  /*0960*/  LEA R30, R30, UR4, 0x2 ;  /* 0x000000041e1e7c11 */ /* 0x000fca000f8e10ff */
[----:B------:R-:W-:Y:S04]  /*0970*/  @!P5 LDS R2, [R30+-0x404] ;  /* 0xfffbfc001e02d984 */ /* 0x000fe80000000800 */
[----:B------:R-:W0:Y:S01]  /*0980*/  @!P5 LDS R33, [R31] ;  /* 0x000000001f21d984 */ /* 0x000e220000000800 */
[----:B----4-:R-:W-:-:S04]  /*0990*/  ISETP.NE.U32.AND P6, PT, RZ, UR8, PT ;  /* 0x00000008ff007c0c */ /* 0x010fc8000bfc5070 */
[----:B------:R-:W-:-:S04]  /*09a0*/  ISETP.NE.AND.EX P6, PT, RZ, UR9, PT, P6 ;  /* 0x00000009ff007c0c */ /* 0x000fc8000bfc5360 */
[----:B------:R-:W-:Y:S01]  /*09b0*/  ISETP.NE.OR P6, PT, R18, RZ, !P6 ;  /* 0x000000ff1200720c */ /* 0x000fe200077c5670 */
[----:B0-----:R-:W-:-:S12]  /*09c0*/  @!P5 FADD R32, R2, R33 ;  /* 0x000000210220d221 */ /* 0x001fd80000000000 */
[----:B------:R-:W0:Y:S01]  /*09d0*/  @!P6 LDC.64 R2, c[0x0][0x390] ;  /* 0x0000e400ff02eb82 */ /* 0x000e220000000a00 */
[----:B------:R-:W-:Y:S07]  /*09e0*/  @!P5 STS [R31], R32 ;  /* 0x000000201f00d388 */ /* 0x000fee0000000800 */
[----:B------:R-:W-:Y:S06]  /*09f0*/  BAR.SYNC.DEFER_BLOCKING 0x0 ;  /* 0x0000000000007b1d */ /* 0x000fec0000010000 */
[----:B------:R-:W1:Y:S01]  /*0a00*/  @!P6 LDS R33, [UR4+0x878] ;  /* 0x00087804ff21e984 */ /* 0x000e620008000800 */
[----:B0-----:R-:W-:Y:S01]  /*0a10*/  @!P6 IMAD.WIDE.U32 R2, R19, 0x4, R2 ;  /* 0x000000041302e825 */ /* 0x001fe200078e0002 */
[----:B------:R-:W-:Y:S01]  /*0a20*/  P2R R29, PR, RZ, 0x1 ;  /* 0x00000001ff1d7803 */ /* 0x000fe20000000000 */
[----:B------:R-:W-:Y:S01]  /*0a30*/  BSSY.RECONVERGENT B0, `(.L_x_3) ;  /* 0x000000c000007945 */ /* 0x000fe20003800200 */
[----:B------:R-:W-:-:S03]  /*0a40*/  ISETP.NE.AND P0, PT, R18, RZ, PT ;  /* 0x000000ff1200720c */ /* 0x000fc60003f05270 */
[----:B------:R-:W-:Y:S01]  /*0a50*/  BSSY.RELIABLE B1, `(.L_x_4) ;  /* 0x0000008000017945 */ /* 0x000fe20003800100 */
[----:B-1----:R0:W-:Y:S02]  /*0a60*/  @!P6 STG.E desc[UR6][R2.64], R33 ;  /* 0x000000210200e986 */ /* 0x0021e4000c101906 */
[----:B0-----:R-:W-:Y:S02]  /*0a70*/  P2R R2, PR, RZ, 0x1 ;  /* 0x00000001ff027803 */ /* 0x001fe40000000000 */
[----:B------:R-:W-:Y:S01]  /*0a80*/  ISETP.NE.AND P0, PT, R29, RZ, PT ;  /* 0x000000ff1d00720c */ /* 0x000fe20003f05270 */
[----:B------:R-:W-:-:S12]  /*0a90*/  @!P6 BRA `(.L_x_5) ;  /* 0x00000000000ce947 */ /* 0x000fd80003800000 */
[----:B------:R-:W-:-:S13]  /*0aa0*/  ISETP.NE.AND P6, PT, R18, RZ, PT ;  /* 0x000000ff1200720c */ /* 0x000fda0003fc5270 */
[----:B------:R-:W-:Y:S05]  /*0ab0*/  @P6 BREAK.RELIABLE B1 ;  /* 0x0000000000016942 */ /* 0x000fea0003800100 */
[----:B------:R-:W-:Y:S05]  /*0ac0*/  @P6 BRA `(.L_x_6) ;  /* 0x0000000000086947 */ /* 0x000fea0003800000 */
.L_x_5:
[----:B------:R-:W-:Y:S05]  /*0ad0*/  BSYNC.RELIABLE B1 ;  /* 0x0000000000017941 */ /* 0x000fea0003800100 */
.L_x_4:
[----:B------:R-:W-:Y:S01]  /*0ae0*/  STS [UR4+0x878], RZ ;  /* 0x000878ffff007988 */ /* 0x000fe20008000804 */
.L_x_6:
[----:B------:R-:W-:Y:S05]  /*0af0*/  BSYNC.RECONVERGENT B0 ;  /* 0x0000000000007941 */ /* 0x000fea0003800200 */
.L_x_3:
[----:B------:R-:W-:Y:S05]  /*0b00*/  WARPSYNC.ALL ;  /* 0x0000000000007948 */ /* 0x000fea0003800000 */
[----:B------:R-:W-:Y:S01]  /*0b10*/  @!P5 LDS R3, [R31] ;  /* 0x000000001f03d984 */ /* 0x000fe20000000800 */
[----:B------:R-:W-:-:S03]  /*0b20*/  ISETP.NE.AND P6, PT, R27, RZ, PT ;  /* 0x000000ff1b00720c */ /* 0x000fc60003fc5270 */
[----:B------:R-:W0:Y:S02]  /*0b30*/  @!P5 LDS R2, [R30+-0x404] ;  /* 0xfffbfc001e02d984 */ /* 0x000e240000000800 */
[----:B0-----:R-:W-:-:S05]  /*0b40*/  @!P5 FADD R2, R3, R2 ;  /* 0x000000020302d221 */ /* 0x001fca0000000000 */
[----:B------:R-:W-:Y:S04]  /*0b50*/  @!P5 STS [R31], R2 ;  /* 0x000000021f00d388 */ /* 0x000fe80000000800 */
[----:B------:R-:W-:Y:S01]  /*0b60*/  @!P5 STS [R30+-0x404], R3 ;  /* 0xfffbfc031e00d388 */ /* 0x000fe20000000800 */
[----:B------:R-:W-:Y:S01]  /*0b70*/  BAR.SYNC.DEFER_BLOCKING 0x0 ;  /* 0x0000000000007b1d */ /* 0x000fe20000010000 */
[----:B------:R-:W-:-:S05]  /*0b80*/  ISETP.NE.AND P5, PT, R28, RZ, PT ;  /* 0x000000ff1c00720c */ /* 0x000fca0003fa5270 */
[----:B------:R-:W-:Y:S04]  /*0b90*/  @!P4 LDS R18, [R26] ;  /* 0x000000001a12c984 */ /* 0x000fe80000000800 */
[----:B------:R-:W0:Y:S02]  /*0ba0*/  @!P4 LDS R27, [R25+-0x204] ;  /* 0xfffdfc00191bc984 */ /* 0x000e240000000800 */
[----:B0-----:R-:W-:-:S05]  /*0bb0*/  @!P4 FADD R27, R18, R27 ;  /* 0x0000001b121bc221 */ /* 0x001fca0000000000 */
[----:B------:R-:W-:Y:S04]  /*0bc0*/  @!P4 STS [R26], R27 ;  /* 0x0000001b1a00c388 */ /* 0x000fe80000000800 */
[----:B------:R-:W-:Y:S01]  /*0bd0*/  @!P4 STS [R25+-0x204], R18 ;  /* 0xfffdfc121900c388 */ /* 0x000fe20000000800 */
[----:B------:R-:W-:Y:S01]  /*0be0*/  BAR.SYNC.DEFER_BLOCKING 0x0 ;  /* 0x0000000000007b1d */ /* 0x000fe20000010000 */
[----:B------:R-:W-:-:S05]  /*0bf0*/  ISETP.GT.U32.AND P4, PT, R20, 0x3ff, PT ;  /* 0x000003ff1400780c */ /* 0x000fca0003f84070 */
        /* <DEDUP_REMOVED lines=12> */
[----:B------:R-:W-:Y:S06]  /*0cc0*/  BAR.SYNC.DEFER_BLOCKING 0x0 ;  /* 0x0000000000007b1d */ /* 0x000fec0000010000 */
        /* <DEDUP_REMOVED lines=15> */
[----:B------:R0:W-:Y:S04]  /*0dc0*/  @!P4 STS [R9], R0 ;  /* 0x000000000900c388 */ /* 0x0001e80000000800 */
[----:B------:R-:W-:Y:S01]  /*0dd0*/  @!P4 STS [R10+-0x14], R3 ;  /* 0xffffec030a00c388 */ /* 0x000fe20000000800 */
[----:B------:R-:W-:Y:S01]  /*0de0*/  BAR.SYNC.DEFER_BLOCKING 0x0 ;  /* 0x0000000000007b1d */ /* 0x000fe20000010000 */
[----:B------:R-:W-:-:S05]  /*0df0*/  ISETP.GT.U32.AND P4, PT, R22, 0x3ff, PT ;  /* 0x000003ff1600780c */ /* 0x000fca0003f84070 */
[----:B0-----:R-:W0:Y:S01]  /*0e00*/  S2R R0, SR_TID.X ;  /* 0x0000000000007919 */ /* 0x001e220000002100 */
[----:B------:R-:W-:Y:S04]  /*0e10*/  @!P3 LDS R5, [R11+-0x4] ;  /* 0xfffffc000b05b984 */ /* 0x000fe80000000800 */
[----:B------:R-:W1:Y:S01]  /*0e20*/  @!P3 LDS R2, [R12+-0xc] ;  /* 0xfffff4000c02b984 */ /* 0x000e620000000800 */
[----:B0-----:R-:W-:Y:S02]  /*0e30*/  IMAD R19, R19, 0x200, R0 ;  /* 0x0000020013137824 */ /* 0x001fe400078e0200 */
[----:B-1----:R-:W-:-:S05]  /*0e40*/  @!P3 FADD R2, R5, R2 ;  /* 0x000000020502b221 */ /* 0x002fca0000000000 */
[----:B------:R0:W-:Y:S04]  /*0e50*/  @!P3 STS [R11+-0x4], R2 ;  /* 0xfffffc020b00b388 */ /* 0x0001e80000000800 */
[----:B------:R-:W-:Y:S01]  /*0e60*/  @!P3 STS [R12+-0xc], R5 ;  /* 0xfffff4050c00b388 */ /* 0x000fe20000000800 */
[----:B------:R-:W-:Y:S08]  /*0e70*/  BAR.SYNC.DEFER_BLOCKING 0x0 ;  /* 0x0000000000007b1d */ /* 0x000ff00000010000 */
[----:B0-----:R-:W0:Y:S01]  /*0e80*/  @!P5 LDC.64 R2, c[0x0][0x380] ;  /* 0x0000e000ff02db82 */ /* 0x001e220000000a00 */
[----:B------:R-:W-:Y:S04]  /*0e90*/  @!P4 LDS R7, [R13+0x4] ;  /* 0x000004000d07c984 */ /* 0x000fe80000000800 */
[----:B------:R-:W1:Y:S01]  /*0ea0*/  @!P4 LDS R4, [R14] ;  /* 0x000000000e04c984 */ /* 0x000e620000000800 */
[----:B0-----:R-:W-:-:S04]  /*0eb0*/  @!P5 IMAD.WIDE.U32 R2, R19, 0x4, R2 ;  /* 0x000000041302d825 */ /* 0x001fc800078e0002 */
[----:B-1----:R-:W-:-:S05]  /*0ec0*/  @!P4 FADD R4, R7, R4 ;  /* 0x000000040704c221 */ /* 0x002fca0000000000 */
[----:B------:R-:W-:Y:S04]  /*0ed0*/  @!P4 STS [R13+0x4], R4 ;  /* 0x000004040d00c388 */ /* 0x000fe80000000800 */
[----:B------:R-:W-:Y:S01]  /*0ee0*/  @!P4 STS [R14], R7 ;  /* 0x000000070e00c388 */ /* 0x000fe20000000800 */
[----:B------:R-:W-:Y:S06]  /*0ef0*/  BAR.SYNC.DEFER_BLOCKING 0x0 ;  /* 0x0000000000007b1d */ /* 0x000fec0000010000 */
[----:B------:R-:W0:Y:S04]  /*0f00*/  @!P5 LDS R9, [R16] ;  /* 0x000000001009d984 */ /* 0x000e280000000800 */
[----:B0-----:R0:W-:Y:S01]  /*0f10*/  @!P5 STG.E desc[UR6][R2.64], R9 ;  /* 0x000000090200d986 */ /* 0x0011e2000c101906 */
[----:B------:R-:W-:Y:S05]  /*0f20*/  @P6 EXIT ;  /* 0x000000000000694d */ /* 0x000fea0003800000 */
[----:B------:R-:W1:Y:S01]  /*0f30*/  LDS R15, [R15+0x400] ;  /* 0x000400000f0f7984 */ /* 0x000e620000000800 */
[----:B0-----:R-:W0:Y:S02]  /*0f40*/  LDC.64 R2, c[0x0][0x380] ;  /* 0x0000e000ff027b82 */ /* 0x001e240000000a00 */
[----:B0-----:R-:W-:-:S05]  /*0f50*/  IMAD.WIDE.U32 R2, R17, 0x4, R2 ;  /* 0x0000000411027825 */ /* 0x001fca00078e0002 */
[----:B-1----:R-:W-:Y:S01]  /*0f60*/  STG.E desc[UR6][R2.64], R15 ;  /* 0x0000000f02007986 */ /* 0x002fe2000c101906 */
[----:B------:R-:W-:Y:S05]  /*0f70*/  EXIT ;  /* 0x000000000000794d */ /* 0x000fea0003800000 */
.L_x_7:
        /* <DEDUP_REMOVED lines=16> */
.L_x_9:


//--------------------- .nv.shared.reserved.0     --------------------------
	.section	.nv.shared.reserved.0,"aw",@nobits
	.weak		__nv_reservedSMEM_offset_0_alias
	.size		__nv_reservedSMEM_offset_0_alias, 0, 64
	.other		__nv_reservedSMEM_offset_0_alias,@"STO_CUDA_RESERVED_SHARED STV_DEFAULT"
__nv_reservedSMEM_offset_0_alias:
	.zero		0
	.zero		64


//--------------------- .nv.shared._Z19prescanArray_kernelPfS_S_i --------------------------
	.section	.nv.shared._Z19prescanArray_kernelPfS_S_i,"aw",@nobits
	.sectionflags	@""
	.align	4
.nv.shared._Z19prescanArray_kernelPfS_S_i:
	.zero		5120


//--------------------- .nv.constant0._Z5sumUpPfS_i --------------------------
	.section	.nv.constant0._Z5sumUpPfS_i,"a",@progbits
	.sectionflags	@""
	.align	4
.nv.constant0._Z5sumUpPfS_i:
	.zero		916


//--------------------- .nv.constant0._Z19prescanArray_kernelPfS_S_i --------------------------
	.section	.nv.constant0._Z19prescanArray_kernelPfS_S_i,"a",@progbits
	.sectionflags	@""
	.align	4
.nv.constant0._Z19prescanArray_kernelPfS_S_i:
	.zero		924


//--------------------- SYMBOLS --------------------------

	.type		.nv.reservedSmem.offset0,@object
	.size		.nv.reservedSmem.offset0,0x4
	.type		.nv.reservedSmem.cap,@object
	.size		.nv.reservedSmem.cap,0x4
